//
// Generated by NVIDIA NVVM Compiler
//
// Compiler Build ID: CL-36424714
// Cuda compilation tools, release 13.0, V13.0.88
// Based on NVVM 20.0.0
//

.version 9.0
.target sm_100
.address_size 64

	// .globl	_Z9vectorAddPfS_S_

.visible .entry _Z9vectorAddPfS_S_(
	.param .u64 .ptr .align 1 _Z9vectorAddPfS_S__param_0,
	.param .u64 .ptr .align 1 _Z9vectorAddPfS_S__param_1,
	.param .u64 .ptr .align 1 _Z9vectorAddPfS_S__param_2
)
{
	.reg .b32 	%r<5>;
	.reg .b32 	%f<4>;
	.reg .b64 	%rd<11>;

	ld.param.u64 	%rd1, [_Z9vectorAddPfS_S__param_0];
	ld.param.u64 	%rd2, [_Z9vectorAddPfS_S__param_1];
	ld.param.u64 	%rd3, [_Z9vectorAddPfS_S__param_2];
	cvta.to.global.u64 	%rd4, %rd3;
	cvta.to.global.u64 	%rd5, %rd2;
	cvta.to.global.u64 	%rd6, %rd1;
	mov.u32 	%r1, %ctaid.x;
	mov.u32 	%r2, %ntid.x;
	mov.u32 	%r3, %tid.x;
	mad.lo.s32 	%r4, %r1, %r2, %r3;
	mul.wide.s32 	%rd7, %r4, 4;
	add.s64 	%rd8, %rd6, %rd7;
	ld.global.f32 	%f1, [%rd8];
	add.s64 	%rd9, %rd5, %rd7;
	ld.global.f32 	%f2, [%rd9];
	add.f32 	%f3, %f1, %f2;
	add.s64 	%rd10, %rd4, %rd7;
	st.global.f32 	[%rd10], %f3;
	ret;

}


// ===== COMPILED SASS (sm_100) =====

	.target	sm_100

	.elftype	@"ET_EXEC"


//--------------------- .note.nv.tkinfo           --------------------------
	.section	.note.nv.tkinfo,"",@"SHT_NOTE"
	.sectionflags	@"SHF_NOTE_NV_TKINFO"
	.tkinfo
        /*0018*/ 	.word	0x00000002
        /*0030*/ 	.string	""
        /*0030*/ 	.string	"ptxas"
        /*0030*/ 	.string	"Cuda compilation tools, release 13.0, V13.0.88"
        /*0030*/ 	.string	"Build cuda_13.0.r13.0/compiler.36424714_0"
        /*0030*/ 	.string	"-arch sm_100 -m 64 "



//--------------------- .note.nv.cuinfo           --------------------------
	.section	.note.nv.cuinfo,"",@"SHT_NOTE"
	.sectionflags	@"SHF_NOTE_NV_CUINFO"
        /*0018*/ 	.short	0x0002
        /*001a*/ 	.short	0x0064
        /*001c*/ 	.short	0x0082
	.zero		2


//--------------------- .nv.info                  --------------------------
	.section	.nv.info,"",@"SHT_CUDA_INFO"
	.align	4


	//----- nvinfo : EIATTR_REGCOUNT
	.align		4
        /*0000*/ 	.byte	0x04, 0x2f
        /*0002*/ 	.short	(.L_1 - .L_0)
	.align		4
.L_0:
        /*0004*/ 	.word	index@(_Z9vectorAddPfS_S_)
        /*0008*/ 	.word	0x0000000c


	//----- nvinfo : EIATTR_FRAME_SIZE
	.align		4
.L_1:
        /*000c*/ 	.byte	0x04, 0x11
        /*000e*/ 	.short	(.L_3 - .L_2)
	.align		4
.L_2:
        /*0010*/ 	.word	index@(_Z9vectorAddPfS_S_)
        /*0014*/ 	.word	0x00000000


	//----- nvinfo : EIATTR_MIN_STACK_SIZE
	.align		4
.L_3:
        /*0018*/ 	.byte	0x04, 0x12
        /*001a*/ 	.short	(.L_5 - .L_4)
	.align		4
.L_4:
        /*001c*/ 	.word	index@(_Z9vectorAddPfS_S_)
        /*0020*/ 	.word	0x00000000
.L_5:


//--------------------- .nv.compat                --------------------------
	.section	.nv.compat,"",@"SHT_CUDA_COMPAT_INFO"
	.align	4
        /*0000*/ 	.byte	0x02, 0x09, 0x00, 0x00, 0x02, 0x02, 0x01, 0x00, 0x02, 0x05, 0x05, 0x00, 0x03, 0x07, 0x01, 0x01
        /*0010*/ 	.byte	0x02, 0x03, 0x00, 0x00, 0x02, 0x06, 0x01, 0x00, 0x04, 0x0b, 0x08, 0x00, 0x09, 0x00, 0x00, 0x00
        /*0020*/ 	.byte	0x00, 0x00, 0x00, 0x00


//--------------------- .nv.info._Z9vectorAddPfS_S_ --------------------------
	.section	.nv.info._Z9vectorAddPfS_S_,"",@"SHT_CUDA_INFO"
	.sectionflags	@""
	.align	4


	//----- nvinfo : EIATTR_CUDA_API_VERSION
	.align		4
        /*0000*/ 	.byte	0x04, 0x37
        /*0002*/ 	.short	(.L_7 - .L_6)
.L_6:
        /*0004*/ 	.word	0x00000082


	//----- nvinfo : EIATTR_KPARAM_INFO
	.align		4
.L_7:
        /*0008*/ 	.byte	0x04, 0x17
        /*000a*/ 	.short	(.L_9 - .L_8)
.L_8:
        /*000c*/ 	.word	0x00000000
        /*0010*/ 	.short	0x0002
        /*0012*/ 	.short	0x0010
        /*0014*/ 	.byte	0x00, 0xf5, 0x21, 0x00


	//----- nvinfo : EIATTR_KPARAM_INFO
	.align		4
.L_9:
        /*0018*/ 	.byte	0x04, 0x17
        /*001a*/ 	.short	(.L_11 - .L_10)
.L_10:
        /*001c*/ 	.word	0x00000000
        /*0020*/ 	.short	0x0001
        /*0022*/ 	.short	0x0008
        /*0024*/ 	.byte	0x00, 0xf5, 0x21, 0x00


	//----- nvinfo : EIATTR_KPARAM_INFO
	.align		4
.L_11:
        /*0028*/ 	.byte	0x04, 0x17
        /*002a*/ 	.short	(.L_13 - .L_12)
.L_12:
        /*002c*/ 	.word	0x00000000
        /*0030*/ 	.short	0x0000
        /*0032*/ 	.short	0x0000
        /*0034*/ 	.byte	0x00, 0xf5, 0x21, 0x00


	//----- nvinfo : EIATTR_SPARSE_MMA_MASK
	.align		4
.L_13:
        /*0038*/ 	.byte	0x03, 0x50
        /*003a*/ 	.short	0x0000


	//----- nvinfo : EIATTR_MAXREG_COUNT
	.align		4
        /*003c*/ 	.byte	0x03, 0x1b
        /*003e*/ 	.short	0x00ff


	//----- nvinfo : EIATTR_MERCURY_ISA_VERSION
	.align		4
        /*0040*/ 	.byte	0x03, 0x5f
        /*0042*/ 	.short	0x0101


	//----- nvinfo : EIATTR_VRC_CTA_INIT_COUNT
	.align		4
        /*0044*/ 	.byte	0x02, 0x4a
	.zero		1
	.zero		1


	//----- nvinfo : EIATTR_EXIT_INSTR_OFFSETS
	.align		4
        /*0048*/ 	.byte	0x04, 0x1c
        /*004a*/ 	.short	(.L_15 - .L_14)


	//   ....[0]....
.L_14:
        /*004c*/ 	.word	0x00000100


	//----- nvinfo : EIATTR_CBANK_PARAM_SIZE
	.align		4
.L_15:
        /*0050*/ 	.byte	0x03, 0x19
        /*0052*/ 	.short	0x0018


	//----- nvinfo : EIATTR_PARAM_CBANK
	.align		4
        /*0054*/ 	.byte	0x04, 0x0a
        /*0056*/ 	.short	(.L_17 - .L_16)
	.align		4
.L_16:
        /*0058*/ 	.word	index@(.nv.constant0._Z9vectorAddPfS_S_)
        /*005c*/ 	.short	0x0380
        /*005e*/ 	.short	0x0018


	//----- nvinfo : EIATTR_SW_WAR
	.align		4
.L_17:
        /*0060*/ 	.byte	0x04, 0x36
        /*0062*/ 	.short	(.L_19 - .L_18)
.L_18:
        /*0064*/ 	.word	0x00000008
.L_19:


//--------------------- .nv.callgraph             --------------------------
	.section	.nv.callgraph,"",@"SHT_CUDA_CALLGRAPH"
	.align	4
	.sectionentsize	8
	.align		4
        /*0000*/ 	.word	0x00000000
	.align		4
        /*0004*/ 	.word	0xffffffff
	.align		4
        /*0008*/ 	.word	0x00000000
	.align		4
        /*000c*/ 	.word	0xfffffffe
	.align		4
        /*0010*/ 	.word	0x00000000
	.align		4
        /*0014*/ 	.word	0xfffffffd
	.align		4
        /*0018*/ 	.word	0x00000000
	.align		4
        /*001c*/ 	.word	0xfffffffc


//--------------------- .text._Z9vectorAddPfS_S_  --------------------------
	.section	.text._Z9vectorAddPfS_S_,"ax",@progbits
	.align	128
        .global         _Z9vectorAddPfS_S_
        .type           _Z9vectorAddPfS_S_,@function
        .size           _Z9vectorAddPfS_S_,(.L_x_1 - _Z9vectorAddPfS_S_)
        .other          _Z9vectorAddPfS_S_,@"STO_CUDA_ENTRY STV_DEFAULT"
_Z9vectorAddPfS_S_:
.text._Z9vectorAddPfS_S_:
[----:B------:R-:W-:Y:S01]  /*0000*/  LDC R1, c[0x0][0x37c] ;  /* 0x0000df00ff017b82 */ /* 0x000fe20000000800 */
[----:B------:R-:W0:Y:S07]  /*0010*/  S2R R0, SR_TID.X ;  /* 0x0000000000007919 */ /* 0x000e2e0000002100 */
[----:B------:R-:W0:Y:S01]  /*0020*/  S2UR UR6, SR_CTAID.X ;  /* 0x00000000000679c3 */ /* 0x000e220000002500 */
[----:B------:R-:W1:Y:S07]  /*0030*/  LDCU.64 UR4, c[0x0][0x358] ;  /* 0x00006b00ff0477ac */ /* 0x000e6e0008000a00 */
[----:B------:R-:W0:Y:S08]  /*0040*/  LDC R9, c[0x0][0x360] ;  /* 0x0000d800ff097b82 */ /* 0x000e300000000800 */
[----:B------:R-:W2:Y:S08]  /*0050*/  LDC.64 R2, c[0x0][0x380] ;  /* 0x0000e000ff027b82 */ /* 0x000eb00000000a00 */
[----:B------:R-:W3:Y:S01]  /*0060*/  LDC.64 R4, c[0x0][0x388] ;  /* 0x0000e200ff047b82 */ /* 0x000ee20000000a00 */
[----:B0-----:R-:W-:-:S07]  /*0070*/  IMAD R9, R9, UR6, R0 ;  /* 0x0000000609097c24 */ /* 0x001fce000f8e0200 */
[----:B------:R-:W0:Y:S01]  /*0080*/  LDC.64 R6, c[0x0][0x390] ;  /* 0x0000e400ff067b82 */ /* 0x000e220000000a00 */
[----:B--2---:R-:W-:-:S06]  /*0090*/  IMAD.WIDE R2, R9, 0x4, R2 ;  /* 0x0000000409027825 */ /* 0x004fcc00078e0202 */
[----:B-1----:R-:W2:Y:S01]  /*00a0*/  LDG.E R2, desc[UR4][R2.64] ;  /* 0x0000000402027981 */ /* 0x002ea2000c1e1900 */
[----:B---3--:R-:W-:-:S06]  /*00b0*/  IMAD.WIDE R4, R9, 0x4, R4 ;  /* 0x0000000409047825 */ /* 0x008fcc00078e0204 */
[----:B------:R-:W2:Y:S01]  /*00c0*/  LDG.E R5, desc[UR4][R4.64] ;  /* 0x0000000404057981 */ /* 0x000ea2000c1e1900 */
[----:B0-----:R-:W-:-:S04]  /*00d0*/  IMAD.WIDE R6, R9, 0x4, R6 ;  /* 0x0000000409067825 */ /* 0x001fc800078e0206 */
[----:B--2---:R-:W-:-:S05]  /*00e0*/  FADD R9, R2, R5 ;  /* 0x0000000502097221 */ /* 0x004fca0000000000 */
[----:B------:R-:W-:Y:S01]  /*00f0*/  STG.E desc[UR4][R6.64], R9 ;  /* 0x0000000906007986 */ /* 0x000fe2000c101904 */
[----:B------:R-:W-:Y:S05]  /*0100*/  EXIT ;  /* 0x000000000000794d */ /* 0x000fea0003800000 */
.L_x_0:
[----:B------:R-:W-:-:S00]  /*0110*/  BRA `(.L_x_0) ;  /* 0xfffffffc00fc7947 */ /* 0x000fc0000383ffff */
[----:B------:R-:W-:-:S00]  /*0120*/  NOP ;  /* 0x0000000000007918 */ /* 0x000fc00000000000 */
        /* <DEDUP_REMOVED lines=13> */
.L_x_1:


//--------------------- .nv.shared.reserved.0     --------------------------
	.section	.nv.shared.reserved.0,"aw",@nobits
	.weak		__nv_reservedSMEM_offset_0_alias
	.size		__nv_reservedSMEM_offset_0_alias, 0, 64
	.other		__nv_reservedSMEM_offset_0_alias,@"STO_CUDA_RESERVED_SHARED STV_DEFAULT"
__nv_reservedSMEM_offset_0_alias:
	.zero		0
	.zero		64


//--------------------- .nv.constant0._Z9vectorAddPfS_S_ --------------------------
	.section	.nv.constant0._Z9vectorAddPfS_S_,"a",@progbits
	.sectionflags	@""
	.align	4
.nv.constant0._Z9vectorAddPfS_S_:
	.zero		920


//--------------------- SYMBOLS --------------------------

	.type		.nv.reservedSmem.offset0,@object
	.size		.nv.reservedSmem.offset0,0x4
